	.headerflags	@"EF_CUDA_TEXMODE_UNIFIED EF_CUDA_64BIT_ADDRESS EF_CUDA_SM86 EF_CUDA_VIRTUAL_SM(EF_CUDA_SM86)"
	.elftype	@"ET_EXEC"


//--------------------- .nv.info                  --------------------------
	.section	.nv.info,"",@"SHT_CUDA_INFO"
	.align	4


	//----- nvinfo : EIATTR_REGCOUNT
	.align		4
        /*0000*/ 	.byte	0x04, 0x2f
        /*0002*/ 	.short	(.L_1 - .L_0)
	.align		4
.L_0:
        /*0004*/ 	.word	index@(simplified_nbody)
        /*0008*/ 	.word	0x00000028


	//----- nvinfo : EIATTR_MIN_STACK_SIZE
	.align		4
.L_1:
        /*000c*/ 	.byte	0x04, 0x12
        /*000e*/ 	.short	(.L_3 - .L_2)
	.align		4
.L_2:
        /*0010*/ 	.word	index@(simplified_nbody)
        /*0014*/ 	.word	0x00000000


	//----- nvinfo : EIATTR_FRAME_SIZE
	.align		4
.L_3:
        /*0018*/ 	.byte	0x04, 0x11
        /*001a*/ 	.short	(.L_5 - .L_4)
	.align		4
.L_4:
        /*001c*/ 	.word	index@(simplified_nbody)
        /*0020*/ 	.word	0x00000000


	//----- nvinfo : EIATTR_MIN_STACK_SIZE
	.align		4
.L_5:
        /*0024*/ 	.byte	0x04, 0x12
        /*0026*/ 	.short	(.L_7 - .L_6)
	.align		4
.L_6:
        /*0028*/ 	.word	index@(simplified_nbody)
        /*002c*/ 	.word	0x00000000
.L_7:


//--------------------- .nv.info.simplified_nbody --------------------------
	.section	.nv.info.simplified_nbody,"",@"SHT_CUDA_INFO"
	.sectionflags	@""
	.align	4


	//----- nvinfo : EIATTR_CUDA_API_VERSION
	.align		4
        /*0000*/ 	.byte	0x04, 0x37
        /*0002*/ 	.short	(.L_9 - .L_8)
.L_8:
        /*0004*/ 	.word	0x0000007c


	//----- nvinfo : EIATTR_SW2861232_WAR
	.align		4
.L_9:
        /*0008*/ 	.byte	0x01, 0x35
	.zero		2


	//----- nvinfo : EIATTR_PARAM_CBANK
	.align		4
        /*000c*/ 	.byte	0x04, 0x0a
        /*000e*/ 	.short	(.L_11 - .L_10)
	.align		4
.L_10:
        /*0010*/ 	.word	index@(.nv.constant0.simplified_nbody)
        /*0014*/ 	.short	0x0160
        /*0016*/ 	.short	0x001c


	//----- nvinfo : EIATTR_CBANK_PARAM_SIZE
	.align		4
.L_11:
        /*0018*/ 	.byte	0x03, 0x19
        /*001a*/ 	.short	0x001c


	//----- nvinfo : EIATTR_KPARAM_INFO
	.align		4
        /*001c*/ 	.byte	0x04, 0x17
        /*001e*/ 	.short	(.L_13 - .L_12)
.L_12:
        /*0020*/ 	.word	0x00000000
        /*0024*/ 	.short	0x0003
        /*0026*/ 	.short	0x0018
        /*0028*/ 	.byte	0x00, 0xf0, 0x11, 0x00


	//----- nvinfo : EIATTR_KPARAM_INFO
	.align		4
.L_13:
        /*002c*/ 	.byte	0x04, 0x17
        /*002e*/ 	.short	(.L_15 - .L_14)
.L_14:
        /*0030*/ 	.word	0x00000000
        /*0034*/ 	.short	0x0002
        /*0036*/ 	.short	0x0010
        /*0038*/ 	.byte	0x00, 0xf0, 0x21, 0x00


	//----- nvinfo : EIATTR_KPARAM_INFO
	.align		4
.L_15:
        /*003c*/ 	.byte	0x04, 0x17
        /*003e*/ 	.short	(.L_17 - .L_16)
.L_16:
        /*0040*/ 	.word	0x00000000
        /*0044*/ 	.short	0x0001
        /*0046*/ 	.short	0x0008
        /*0048*/ 	.byte	0x00, 0xf0, 0x21, 0x00


	//----- nvinfo : EIATTR_KPARAM_INFO
	.align		4
.L_17:
        /*004c*/ 	.byte	0x04, 0x17
        /*004e*/ 	.short	(.L_19 - .L_18)
.L_18:
        /*0050*/ 	.word	0x00000000
        /*0054*/ 	.short	0x0000
        /*0056*/ 	.short	0x0000
        /*0058*/ 	.byte	0x00, 0xf0, 0x21, 0x00


	//----- nvinfo : EIATTR_MAXREG_COUNT
	.align		4
.L_19:
        /*005c*/ 	.byte	0x03, 0x1b
        /*005e*/ 	.short	0x00ff


	//----- nvinfo : EIATTR_COOP_GROUP_MASK_REGIDS
	.align		4
        /*0060*/ 	.byte	0x04, 0x29
        /*0062*/ 	.short	(.L_21 - .L_20)


	//   ....[0]....
.L_20:
        /*0064*/ 	.word	0xffffffff


	//   ....[1]....
        /*0068*/ 	.word	0xffffffff


	//----- nvinfo : EIATTR_COOP_GROUP_INSTR_OFFSETS
	.align		4
.L_21:
        /*006c*/ 	.byte	0x04, 0x28
        /*006e*/ 	.short	(.L_23 - .L_22)


	//   ....[0]....
.L_22:
        /*0070*/ 	.word	0x000001f0


	//   ....[1]....
        /*0074*/ 	.word	0x0000e200


	//----- nvinfo : EIATTR_EXIT_INSTR_OFFSETS
	.align		4
.L_23:
        /*0078*/ 	.byte	0x04, 0x1c
        /*007a*/ 	.short	(.L_25 - .L_24)


	//   ....[0]....
.L_24:
        /*007c*/ 	.word	0x0000e370


	//----- nvinfo : EIATTR_REQNTID
	.align		4
.L_25:
        /*0080*/ 	.byte	0x04, 0x10
        /*0082*/ 	.short	(.L_27 - .L_26)
.L_26:
        /*0084*/ 	.word	0x00000100
        /*0088*/ 	.word	0x00000001
        /*008c*/ 	.word	0x00000001
.L_27:


//--------------------- .nv.callgraph             --------------------------
	.section	.nv.callgraph,"",@"SHT_CUDA_CALLGRAPH"
	.align	4
	.sectionentsize	8
	.align		4
        /*0000*/ 	.word	0x00000000
	.align		4
        /*0004*/ 	.word	0xffffffff
	.align		4
        /*0008*/ 	.word	0x00000000
	.align		4
        /*000c*/ 	.word	0xfffffffe
	.align		4
        /*0010*/ 	.word	0x00000000
	.align		4
        /*0014*/ 	.word	0xfffffffd
	.align		4
        /*0018*/ 	.word	0x00000000
	.align		4
        /*001c*/ 	.word	0xfffffffc


//--------------------- .nv.rel.action            --------------------------
	.section	.nv.rel.action,"",@"SHT_CUDA_RELOCINFO"
	.align	8
	.sectionentsize	8
        /*0000*/ 	.byte	0x73, 0x00, 0x00, 0x00, 0x00, 0x00, 0x00, 0x00, 0x00, 0x00, 0x00, 0x11, 0x25, 0x00, 0x05, 0x36


//--------------------- .nv.constant0.simplified_nbody --------------------------
	.section	.nv.constant0.simplified_nbody,"a",@progbits
	.sectionflags	@""
	.align	4
.nv.constant0.simplified_nbody:
	.zero		380


//--------------------- .text.simplified_nbody    --------------------------
	.section	.text.simplified_nbody,"ax",@progbits
	.sectionflags	@"SHF_BARRIERS=1"
	.sectioninfo	@"SHI_REGISTERS=40"
	.align	128
        .global         simplified_nbody
        .type           simplified_nbody,@function
        .size           simplified_nbody,(.L_x_3 - simplified_nbody)
        .other          simplified_nbody,@"STO_CUDA_ENTRY STV_DEFAULT"
simplified_nbody:
.text.simplified_nbody:
[----:B------:R-:W-:Y:S02]  /*0000*/  MOV R1, c[0x0][0x28] ;  /* 0x00000a0000017a02 */ /* 0x000fe40000000f00 */
[----:B------:R-:W0:Y:S01]  /*0010*/  S2R R0, SR_TID.X ;  /* 0x0000000000007919 */ /* 0x000e220000002100 */
[----:B------:R-:W-:Y:S01]  /*0020*/  MOV R2, 0x10 ;  /* 0x0000001000027802 */ /* 0x000fe20000000f00 */
[----:B------:R-:W-:Y:S01]  /*0030*/  ULDC.64 UR6, c[0x0][0x118] ;  /* 0x0000460000067ab9 */ /* 0x000fe20000000a00 */
[----:B------:R-:W-:Y:S01]  /*0040*/  MOV R28, 0xc ;  /* 0x0000000c001c7802 */ /* 0x000fe20000000f00 */
[----:B------:R-:W0:Y:S02]  /*0050*/  S2R R27, SR_CTAID.X ;  /* 0x00000000001b7919 */ /* 0x000e240000002500 */
[----:B0-----:R-:W-:-:S04]  /*0060*/  IMAD R27, R27, c[0x0][0x0], R0 ;  /* 0x000000001b1b7a24 */ /* 0x001fc800078e0200 */
[----:B------:R-:W-:-:S04]  /*0070*/  IMAD.WIDE.U32 R8, R27, R2, c[0x0][0x160] ;  /* 0x000058001b087625 */ /* 0x000fc800078e0002 */
[----:B------:R-:W-:Y:S01]  /*0080*/  IMAD.WIDE.U32 R28, R27, R28, c[0x0][0x170] ;  /* 0x00005c001b1c7625 */ /* 0x000fe200078e001c */
[----:B------:R0:W5:Y:S04]  /*0090*/  LDG.E.CONSTANT R7, [R8.64+0x8] ;  /* 0x0000080608077981 */ /* 0x000168000c1e9900 */
[----:B------:R0:W5:Y:S04]  /*00a0*/  LDG.E.CONSTANT R6, [R8.64+0x4] ;  /* 0x0000040608067981 */ /* 0x000168000c1e9900 */
[----:B------:R0:W5:Y:S04]  /*00b0*/  LDG.E.CONSTANT R3, [R8.64] ;  /* 0x0000000608037981 */ /* 0x000168000c1e9900 */
[----:B------:R0:W5:Y:S04]  /*00c0*/  LDG.E R26, [R28.64+0x8] ;  /* 0x000008061c1a7981 */ /* 0x000168000c1e1900 */
[----:B------:R0:W5:Y:S04]  /*00d0*/  LDG.E R25, [R28.64+0x4] ;  /* 0x000004061c197981 */ /* 0x000168000c1e1900 */
[----:B------:R0:W5:Y:S01]  /*00e0*/  LDG.E R24, [R28.64] ;  /* 0x000000061c187981 */ /* 0x000162000c1e1900 */
[----:B------:R-:W-:Y:S01]  /*00f0*/  MOV R33, RZ ;  /* 0x000000ff00217202 */ /* 0x000fe20000000f00 */
[----:B------:R-:W-:Y:S01]  /*0100*/  CS2R R4, SRZ ;  /* 0x0000000000047805 */ /* 0x000fe2000001ff00 */
[----:B------:R-:W-:Y:S01]  /*0110*/  CS2R R30, SRZ ;  /* 0x00000000001e7805 */ /* 0x000fe2000001ff00 */
[----:B------:R-:W-:-:S02]  /*0120*/  ULDC UR4, c[0x0][0xc] ;  /* 0x0000030000047ab9 */ /* 0x000fc40000000800 */
[----:B------:R-:W-:Y:S02]  /*0130*/  ULDC UR5, c[0x0][0x0] ;  /* 0x0000000000057ab9 */ /* 0x000fe40000000800 */
[----:B------:R-:W-:Y:S02]  /*0140*/  UIMAD UR4, UR4, UR5, URZ ;  /* 0x00000005040472a4 */ /* 0x000fe4000f8e023f */
.L_x_1:
[----:B------:R-:W-:-:S05]  /*0150*/  LEA R35, R5, R0, 0x8 ;  /* 0x0000000005237211 */ /* 0x000fca00078e40ff */
[----:B------:R-:W-:-:S05]  /*0160*/  IMAD.WIDE.U32 R34, R35, R2, c[0x0][0x160] ;  /* 0x0000580023227625 */ /* 0x000fca00078e0002 */
[----:B------:R-:W2:Y:S04]  /*0170*/  LDG.E.CONSTANT R20, [R34.64] ;  /* 0x0000000622147981 */ /* 0x000ea8000c1e9900 */
[----:B------:R-:W2:Y:S04]  /*0180*/  LDG.E.CONSTANT R21, [R34.64+0x4] ;  /* 0x0000040622157981 */ /* 0x000ea8000c1e9900 */
[----:B------:R-:W2:Y:S04]  /*0190*/  LDG.E.CONSTANT R22, [R34.64+0x8] ;  /* 0x0000080622167981 */ /* 0x000ea8000c1e9900 */
[----:B------:R-:W2:Y:S01]  /*01a0*/  LDG.E.CONSTANT R23, [R34.64+0xc] ;  /* 0x00000c0622177981 */ /* 0x000ea2000c1e9900 */
[----:B------:R-:W-:-:S02]  /*01b0*/  IADD3 R4, R4, 0x100, RZ ;  /* 0x0000010004047810 */ /* 0x000fc40007ffe0ff */
[----:B------:R-:W-:Y:S02]  /*01c0*/  IADD3 R5, R5, 0x1, RZ ;  /* 0x0000000105057810 */ /* 0x000fe40007ffe0ff */
[----:B------:R-:W-:Y:S01]  /*01d0*/  ISETP.GE.U32.AND P0, PT, R4, UR4, PT ;  /* 0x0000000404007c0c */ /* 0x000fe2000bf06070 */
[----:B--2---:R-:W-:Y:S04]  /*01e0*/  STS.128 [R0.X16], R20 ;  /* 0x0000001400007388 */ /* 0x004fe8000000cc00 */
[----:B------:R-:W-:Y:S06]  /*01f0*/  BAR.SYNC 0x0 ;  /* 0x0000000000007b1d */ /* 0x000fec0000000000 */
[----:B0-----:R-:W0:Y:S04]  /*0200*/  LDS.128 R8, [RZ] ;  /* 0x00000000ff087984 */ /* 0x001e280000000c00 */
[----:B------:R-:W1:Y:S04]  /*0210*/  LDS.128 R12, [0x10] ;  /* 0x00001000ff0c7984 */ /* 0x000e680000000c00 */
[----:B------:R-:W2:Y:S01]  /*0220*/  LDS.128 R16, [0x20] ;  /* 0x00002000ff107984 */ /* 0x000ea20000000c00 */
[----:B0----5:R-:W-:Y:S01]  /*0230*/  FADD R32, -R3, R8 ;  /* 0x0000000803207221 */ /* 0x021fe20000000100 */
[----:B------:R-:W-:Y:S01]  /*0240*/  FADD R37, -R6, R9 ;  /* 0x0000000906257221 */ /* 0x000fe20000000100 */
[----:B------:R-:W-:-:S02]  /*0250*/  FADD R36, -R7, R10 ;  /* 0x0000000a07247221 */ /* 0x000fc40000000100 */
[----:B------:R-:W-:Y:S01]  /*0260*/  FFMA R8, R32, R32, 9.9999997473787516356e-05 ;  /* 0x38d1b71720087423 */ /* 0x000fe20000000020 */
[----:B-1----:R-:W-:Y:S01]  /*0270*/  FADD R20, -R3, R12 ;  /* 0x0000000c03147221 */ /* 0x002fe20000000100 */
[----:B------:R-:W-:Y:S01]  /*0280*/  FADD R23, -R6, R13 ;  /* 0x0000000d06177221 */ /* 0x000fe20000000100 */
[----:B------:R-:W-:Y:S01]  /*0290*/  FADD R34, -R7, R14 ;  /* 0x0000000e07227221 */ /* 0x000fe20000000100 */
[----:B------:R-:W-:Y:S01]  /*02a0*/  FFMA R9, R37, R37, R8 ;  /* 0x0000002525097223 */ /* 0x000fe20000000008 */
[----:B------:R-:W-:Y:S01]  /*02b0*/  FFMA R8, R20, R20, 9.9999997473787516356e-05 ;  /* 0x38d1b71714087423 */ /* 0x000fe20000000014 */
[----:B--2---:R-:W-:Y:S02]  /*02c0*/  FADD R21, -R3, R16 ;  /* 0x0000001003157221 */ /* 0x004fe40000000100 */
[----:B------:R-:W-:Y:S01]  /*02d0*/  FFMA R35, R36, R36, R9 ;  /* 0x0000002424237223 */ /* 0x000fe20000000009 */
[----:B------:R-:W-:-:S04]  /*02e0*/  FFMA R9, R23, R23, R8 ;  /* 0x0000001717097223 */ /* 0x000fc80000000008 */
[----:B------:R-:W-:Y:S01]  /*02f0*/  FFMA R13, R34, R34, R9 ;  /* 0x00000022220d7223 */ /* 0x000fe20000000009 */
[----:B------:R-:W0:Y:S08]  /*0300*/  MUFU.RSQ R35, R35 ;  /* 0x0000002300237308 */ /* 0x000e300000001400 */
[----:B------:R-:W1:Y:S01]  /*0310*/  MUFU.RSQ R14, R13 ;  /* 0x0000000d000e7308 */ /* 0x000e620000001400 */
[----:B0-----:R-:W-:-:S04]  /*0320*/  FMUL R8, R35, R35 ;  /* 0x0000002323087220 */ /* 0x001fc80000400000 */
[----:B------:R-:W-:Y:S01]  /*0330*/  FMUL R8, R35, R8 ;  /* 0x0000000823087220 */ /* 0x000fe20000400000 */
[----:B------:R-:W-:-:S03]  /*0340*/  FADD R35, -R7, R18 ;  /* 0x0000001207237221 */ /* 0x000fc60000000100 */
[----:B------:R-:W-:Y:S01]  /*0350*/  FMUL R12, R8, R11 ;  /* 0x0000000b080c7220 */ /* 0x000fe20000400000 */
[----:B-1----:R-:W-:Y:S01]  /*0360*/  FMUL R22, R14, R14 ;  /* 0x0000000e0e167220 */ /* 0x002fe20000400000 */
[----:B------:R-:W0:Y:S02]  /*0370*/  LDS.128 R8, [0x30] ;  /* 0x00003000ff087984 */ /* 0x000e240000000c00 */
[----:B------:R-:W-:Y:S01]  /*0380*/  FFMA R33, R36, R12, R33 ;  /* 0x0000000c24217223 */ /* 0x000fe20000000021 */
[----:B------:R-:W-:Y:S01]  /*0390*/  FMUL R14, R14, R22 ;  /* 0x000000160e0e7220 */ /* 0x000fe20000400000 */
[----:B------:R-:W-:Y:S01]  /*03a0*/  FADD R22, -R6, R17 ;  /* 0x0000001106167221 */ /* 0x000fe20000000100 */
[----:B------:R-:W-:Y:S01]  /*03b0*/  FFMA R17, R21, R21, 9.9999997473787516356e-05 ;  /* 0x38d1b71715117423 */ /* 0x000fe20000000015 */
[----:B------:R-:W-:Y:S01]  /*03c0*/  FFMA R18, R37, R12, R30 ;  /* 0x0000000c25127223 */ /* 0x000fe2000000001e */
[----:B------:R-:W-:Y:S02]  /*03d0*/  FMUL R36, R14, R15 ;  /* 0x0000000f0e247220 */ /* 0x000fe40000400000 */
[----:B------:R-:W-:Y:S01]  /*03e0*/  FFMA R16, R22, R22, R17 ;  /* 0x0000001616107223 */ /* 0x000fe20000000011 */
[----:B------:R-:W-:Y:S01]  /*03f0*/  FFMA R17, R32, R12, R31 ;  /* 0x0000000c20117223 */ /* 0x000fe2000000001f */
[----:B------:R-:W-:Y:S01]  /*0400*/  FFMA R34, R34, R36, R33 ;  /* 0x0000002422227223 */ /* 0x000fe20000000021 */
[----:B------:R-:W1:Y:S01]  /*0410*/  LDS.128 R12, [0x40] ;  /* 0x00004000ff0c7984 */ /* 0x000e620000000c00 */
[----:B------:R-:W-:-:S06]  /*0420*/  FFMA R16, R35, R35, R16 ;  /* 0x0000002323107223 */ /* 0x000fcc0000000010 */
[----:B------:R-:W2:Y:S02]  /*0430*/  MUFU.RSQ R16, R16 ;  /* 0x0000001000107308 */ /* 0x000ea40000001400 */
[----:B--2---:R-:W-:-:S04]  /*0440*/  FMUL R31, R16, R16 ;  /* 0x00000010101f7220 */ /* 0x004fc80000400000 */
[----:B------:R-:W-:Y:S01]  /*0450*/  FMUL R16, R16, R31 ;  /* 0x0000001f10107220 */ /* 0x000fe20000400000 */
[----:B0-----:R-:W-:Y:S01]  /*0460*/  FADD R30, -R3, R8 ;  /* 0x00000008031e7221 */ /* 0x001fe20000000100 */
[----:B------:R-:W-:Y:S01]  /*0470*/  FADD R31, -R6, R9 ;  /* 0x00000009061f7221 */ /* 0x000fe20000000100 */
[----:B------:R-:W-:Y:S01]  /*0480*/  FADD R32, -R7, R10 ;  /* 0x0000000a07207221 */ /* 0x000fe20000000100 */
[----:B------:R-:W-:Y:S01]  /*0490*/  FMUL R10, R16, R19 ;  /* 0x00000013100a7220 */ /* 0x000fe20000400000 */
[----:B------:R-:W-:-:S03]  /*04a0*/  FFMA R8, R30, R30, 9.9999997473787516356e-05 ;  /* 0x38d1b7171e087423 */ /* 0x000fc6000000001e */
[----:B------:R-:W-:Y:S01]  /*04b0*/  FFMA R35, R35, R10, R34 ;  /* 0x0000000a23237223 */ /* 0x000fe20000000022 */
[----:B------:R-:W-:-:S04]  /*04c0*/  FFMA R9, R31, R31, R8 ;  /* 0x0000001f1f097223 */ /* 0x000fc80000000008 */
[----:B------:R-:W-:Y:S01]  /*04d0*/  FFMA R37, R32, R32, R9 ;  /* 0x0000002020257223 */ /* 0x000fe20000000009 */
[-C--:B------:R-:W-:Y:S01]  /*04e0*/  FFMA R9, R23, R36.reuse, R18 ;  /* 0x0000002417097223 */ /* 0x080fe20000000012 */
[----:B------:R-:W-:Y:S01]  /*04f0*/  FFMA R36, R20, R36, R17 ;  /* 0x0000002414247223 */ /* 0x000fe20000000011 */
[----:B-1----:R-:W-:Y:S01]  /*0500*/  FADD R20, -R3, R12 ;  /* 0x0000000c03147221 */ /* 0x002fe20000000100 */
[----:B------:R-:W0:Y:S01]  /*0510*/  MUFU.RSQ R8, R37 ;  /* 0x0000002500087308 */ /* 0x000e220000001400 */
[----:B------:R-:W1:Y:S01]  /*0520*/  LDS.128 R16, [0x50] ;  /* 0x00005000ff107984 */ /* 0x000e620000000c00 */
[----:B------:R-:W-:Y:S01]  /*0530*/  FADD R33, -R7, R14 ;  /* 0x0000000e07217221 */ /* 0x000fe20000000100 */
[----:B------:R-:W-:Y:S01]  /*0540*/  FFMA R12, R20, R20, 9.9999997473787516356e-05 ;  /* 0x38d1b717140c7423 */ /* 0x000fe20000000014 */
[----:B------:R-:W-:Y:S01]  /*0550*/  FFMA R14, R22, R10, R9 ;  /* 0x0000000a160e7223 */ /* 0x000fe20000000009 */
[----:B0-----:R-:W-:-:S04]  /*0560*/  FMUL R23, R8, R8 ;  /* 0x0000000808177220 */ /* 0x001fc80000400000 */
[----:B------:R-:W-:Y:S01]  /*0570*/  FMUL R8, R8, R23 ;  /* 0x0000001708087220 */ /* 0x000fe20000400000 */
[----:B------:R-:W-:Y:S01]  /*0580*/  FADD R23, -R6, R13 ;  /* 0x0000000d06177221 */ /* 0x000fe20000000100 */
[----:B------:R-:W-:Y:S02]  /*0590*/  FFMA R13, R21, R10, R36 ;  /* 0x0000000a150d7223 */ /* 0x000fe40000000024 */
[----:B------:R-:W-:Y:S01]  /*05a0*/  FMUL R36, R8, R11 ;  /* 0x0000000b08247220 */ /* 0x000fe20000400000 */
[----:B------:R-:W-:Y:S01]  /*05b0*/  FFMA R12, R23, R23, R12 ;  /* 0x00000017170c7223 */ /* 0x000fe2000000000c */
[----:B------:R-:W0:Y:S02]  /*05c0*/  LDS.128 R8, [0x60] ;  /* 0x00006000ff087984 */ /* 0x000e240000000c00 */
[----:B------:R-:W-:Y:S01]  /*05d0*/  FFMA R32, R32, R36, R35 ;  /* 0x0000002420207223 */ /* 0x000fe20000000023 */
[----:B------:R-:W-:-:S04]  /*05e0*/  FFMA R37, R33, R33, R12 ;  /* 0x0000002121257223 */ /* 0x000fc8000000000c */
[----:B------:R-:W2:Y:S01]  /*05f0*/  MUFU.RSQ R12, R37 ;  /* 0x00000025000c7308 */ /* 0x000ea20000001400 */
[----:B-1----:R-:W-:Y:S01]  /*0600*/  FADD R21, -R3, R16 ;  /* 0x0000001003157221 */ /* 0x002fe20000000100 */
[----:B------:R-:W-:Y:S01]  /*0610*/  FADD R34, -R7, R18 ;  /* 0x0000001207227221 */ /* 0x000fe20000000100 */
[----:B------:R-:W-:Y:S01]  /*0620*/  FFMA R18, R31, R36, R14 ;  /* 0x000000241f127223 */ /* 0x000fe2000000000e */
[----:B--2---:R-:W-:-:S04]  /*0630*/  FMUL R22, R12, R12 ;  /* 0x0000000c0c167220 */ /* 0x004fc80000400000 */
[----:B------:R-:W-:Y:S01]  /*0640*/  FMUL R12, R12, R22 ;  /* 0x000000160c0c7220 */ /* 0x000fe20000400000 */
[----:B------:R-:W-:Y:S01]  /*0650*/  FADD R22, -R6, R17 ;  /* 0x0000001106167221 */ /* 0x000fe20000000100 */
[----:B------:R-:W-:-:S04]  /*0660*/  FFMA R17, R21, R21, 9.9999997473787516356e-05 ;  /* 0x38d1b71715117423 */ /* 0x000fc80000000015 */
[----:B------:R-:W-:-:S04]  /*0670*/  FFMA R17, R22, R22, R17 ;  /* 0x0000001616117223 */ /* 0x000fc80000000011 */
[----:B------:R-:W-:Y:S01]  /*0680*/  FFMA R37, R34, R34, R17 ;  /* 0x0000002222257223 */ /* 0x000fe20000000011 */
[----:B------:R-:W-:Y:S01]  /*0690*/  FFMA R17, R30, R36, R13 ;  /* 0x000000241e117223 */ /* 0x000fe2000000000d */
[----:B------:R-:W-:Y:S01]  /*06a0*/  FMUL R36, R12, R15 ;  /* 0x0000000f0c247220 */ /* 0x000fe20000400000 */
[----:B0-----:R-:W-:Y:S01]  /*06b0*/  FADD R30, -R3, R8 ;  /* 0x00000008031e7221 */ /* 0x001fe20000000100 */
        /* <DEDUP_REMOVED lines=8> */
[-C--:B------:R-:W-:Y:S01]  /*0740*/  FFMA R9, R23, R36.reuse, R18 ;  /* 0x0000002417097223 */ /* 0x080fe20000000012 */
[----:B------:R-:W-:Y:S01]  /*0750*/  FFMA R36, R20, R36, R17 ;  /* 0x0000002414247223 */ /* 0x000fe20000000011 */
        /* <DEDUP_REMOVED lines=8> */
[----:B------:R-:W-:Y:S02]  /*07e0*/  FFMA R14, R22, R10, R9 ;  /* 0x0000000a160e7223 */ /* 0x000fe40000000009 */
[----:B------:R-:W-:Y:S01]  /*07f0*/  FFMA R12, R20, R20, 9.9999997473787516356e-05 ;  /* 0x38d1b717140c7423 */ /* 0x000fe20000000014 */
[----:B--2---:R-:W-:-:S04]  /*0800*/  FMUL R23, R8, R8 ;  /* 0x0000000808177220 */ /* 0x004fc80000400000 */
[----:B------:R-:W-:Y:S01]  /*0810*/  FMUL R8, R8, R23 ;  /* 0x0000001708087220 */ /* 0x000fe20000400000 */
[----:B------:R-:W-:-:S04]  /*0820*/  FADD R23, -R6, R13 ;  /* 0x0000000d06177221 */ /* 0x000fc80000000100 */
[----:B------:R-:W-:-:S04]  /*0830*/  FFMA R13, R23, R23, R12 ;  /* 0x00000017170d7223 */ /* 0x000fc8000000000c */
[----:B------:R-:W-:Y:S01]  /*0840*/  FFMA R37, R32, R32, R13 ;  /* 0x0000002020257223 */ /* 0x000fe2000000000d */
[----:B------:R-:W-:Y:S01]  /*0850*/  FFMA R13, R21, R10, R36 ;  /* 0x0000000a150d7223 */ /* 0x000fe20000000024 */
[----:B------:R-:W-:Y:S02]  /*0860*/  FMUL R36, R8, R11 ;  /* 0x0000000b08247220 */ /* 0x000fe40000400000 */
[----:B------:R-:W1:Y:S01]  /*0870*/  MUFU.RSQ R12, R37 ;  /* 0x00000025000c7308 */ /* 0x000e620000001400 */
[----:B------:R-:W2:Y:S01]  /*0880*/  LDS.128 R8, [0x90] ;  /* 0x00009000ff087984 */ /* 0x000ea20000000c00 */
[----:B0-----:R-:W-:Y:S01]  /*0890*/  FADD R21, -R3, R16 ;  /* 0x0000001003157221 */ /* 0x001fe20000000100 */
[----:B------:R-:W-:Y:S01]  /*08a0*/  FADD R22, -R6, R17 ;  /* 0x0000001106167221 */ /* 0x000fe20000000100 */
[----:B------:R-:W-:Y:S02]  /*08b0*/  FFMA R35, R35, R36, R34 ;  /* 0x0000002423237223 */ /* 0x000fe40000000022 */
[----:B------:R-:W-:-:S04]  /*08c0*/  FFMA R17, R21, R21, 9.9999997473787516356e-05 ;  /* 0x38d1b71715117423 */ /* 0x000fc80000000015 */
[----:B------:R-:W-:Y:S01]  /*08d0*/  FFMA R16, R22, R22, R17 ;  /* 0x0000001616107223 */ /* 0x000fe20000000011 */
[----:B------:R-:W-:Y:S01]  /*08e0*/  FFMA R17, R30, R36, R13 ;  /* 0x000000241e117223 */ /* 0x000fe2000000000d */
[----:B-1----:R-:W-:-:S04]  /*08f0*/  FMUL R33, R12, R12 ;  /* 0x0000000c0c217220 */ /* 0x002fc80000400000 */
[----:B------:R-:W-:Y:S01]  /*0900*/  FMUL R12, R12, R33 ;  /* 0x000000210c0c7220 */ /* 0x000fe20000400000 */
[----:B------:R-:W-:Y:S01]  /*0910*/  FADD R33, -R7, R18 ;  /* 0x0000001207217221 */ /* 0x000fe20000000100 */
[----:B------:R-:W-:Y:S02]  /*0920*/  FFMA R18, R31, R36, R14 ;  /* 0x000000241f127223 */ /* 0x000fe4000000000e */
[----:B------:R-:W-:Y:S01]  /*0930*/  FMUL R36, R12, R15 ;  /* 0x0000000f0c247220 */ /* 0x000fe20000400000 */
[----:B------:R-:W-:Y:S01]  /*0940*/  FFMA R37, R33, R33, R16 ;  /* 0x0000002121257223 */ /* 0x000fe20000000010 */
[----:B------:R-:W0:Y:S02]  /*0950*/  LDS.128 R12, [0xa0] ;  /* 0x0000a000ff0c7984 */ /* 0x000e240000000c00 */
[----:B------:R-:W-:Y:S01]  /*0960*/  FFMA R32, R32, R36, R35 ;  /* 0x0000002420207223 */ /* 0x000fe20000000023 */
[----:B------:R-:W1:Y:S01]  /*0970*/  MUFU.RSQ R16, R37 ;  /* 0x0000002500107308 */ /* 0x000e620000001400 */
[----:B--2---:R-:W-:Y:S01]  /*0980*/  FADD R30, -R3, R8 ;  /* 0x00000008031e7221 */ /* 0x004fe20000000100 */
[----:B------:R-:W-:Y:S01]  /*0990*/  FADD R34, -R7, R10 ;  /* 0x0000000a07227221 */ /* 0x000fe20000000100 */
[----:B-1----:R-:W-:-:S02]  /*09a0*/  FMUL R31, R16, R16 ;  /* 0x00000010101f7220 */ /* 0x002fc40000400000 */
[----:B------:R-:W-:Y:S02]  /*09b0*/  FFMA R8, R30, R30, 9.9999997473787516356e-05 ;  /* 0x38d1b7171e087423 */ /* 0x000fe4000000001e */
[----:B------:R-:W-:Y:S01]  /*09c0*/  FMUL R16, R16, R31 ;  /* 0x0000001f10107220 */ /* 0x000fe20000400000 */
[----:B------:R-:W-:-:S03]  /*09d0*/  FADD R31, -R6, R9 ;  /* 0x00000009061f7221 */ /* 0x000fc60000000100 */
[----:B------:R-:W-:Y:S01]  /*09e0*/  FMUL R10, R16, R19 ;  /* 0x00000013100a7220 */ /* 0x000fe20000400000 */
[----:B------:R-:W-:-:S03]  /*09f0*/  FFMA R9, R31, R31, R8 ;  /* 0x0000001f1f097223 */ /* 0x000fc60000000008 */
[----:B------:R-:W-:Y:S01]  /*0a00*/  FFMA R33, R33, R10, R32 ;  /* 0x0000000a21217223 */ /* 0x000fe20000000020 */
[----:B------:R-:W-:Y:S01]  /*0a10*/  FFMA R37, R34, R34, R9 ;  /* 0x0000002222257223 */ /* 0x000fe20000000009 */
[-C--:B------:R-:W-:Y:S01]  /*0a20*/  FFMA R9, R23, R36.reuse, R18 ;  /* 0x0000002417097223 */ /* 0x080fe20000000012 */
[----:B------:R-:W-:Y:S02]  /*0a30*/  FFMA R36, R20, R36, R17 ;  /* 0x0000002414247223 */ /* 0x000fe40000000011 */
[----:B------:R-:W1:Y:S01]  /*0a40*/  MUFU.RSQ R8, R37 ;  /* 0x0000002500087308 */ /* 0x000e620000001400 */
[----:B------:R-:W2:Y:S01]  /*0a50*/  LDS.128 R16, [0xb0] ;  /* 0x0000b000ff107984 */ /* 0x000ea20000000c00 */
[----:B0-----:R-:W-:Y:S01]  /*0a60*/  FADD R20, -R3, R12 ;  /* 0x0000000c03147221 */ /* 0x001fe20000000100 */
[----:B------:R-:W-:Y:S01]  /*0a70*/  FADD R35, -R7, R14 ;  /* 0x0000000e07237221 */ /* 0x000fe20000000100 */
[----:B------:R-:W-:Y:S02]  /*0a80*/  FFMA R14, R22, R10, R9 ;  /* 0x0000000a160e7223 */ /* 0x000fe40000000009 */
[----:B------:R-:W-:Y:S01]  /*0a90*/  FFMA R12, R20, R20, 9.9999997473787516356e-05 ;  /* 0x38d1b717140c7423 */ /* 0x000fe20000000014 */
        /* <DEDUP_REMOVED lines=9> */
[----:B------:R-:W1:Y:S01]  /*0b30*/  MUFU.RSQ R12, R37 ;  /* 0x00000025000c7308 */ /* 0x000e620000001400 */
[----:B--2---:R-:W-:Y:S01]  /*0b40*/  FADD R21, -R3, R16 ;  /* 0x0000001003157221 */ /* 0x004fe20000000100 */
[----:B------:R-:W-:Y:S01]  /*0b50*/  FADD R32, -R7, R18 ;  /* 0x0000001207207221 */ /* 0x000fe20000000100 */
[----:B------:R-:W-:Y:S01]  /*0b60*/  FFMA R18, R31, R36, R14 ;  /* 0x000000241f127223 */ /* 0x000fe2000000000e */
[----:B-1----:R-:W-:-:S04]  /*0b70*/  FMUL R22, R12, R12 ;  /* 0x0000000c0c167220 */ /* 0x002fc80000400000 */
        /* <DEDUP_REMOVED lines=3288> */
[-C--:B------:R-:W-:Y:S01]  /*d900*/  FFMA R33, R33, R36.reuse, R32 ;  /* 0x0000002421217223 */ /* 0x080fe20000000020 */
[-C--:B------:R-:W-:Y:S01]  /*d910*/  FFMA R23, R23, R36.reuse, R18 ;  /* 0x0000002417177223 */ /* 0x080fe20000000012 */
[----:B------:R-:W-:Y:S01]  /*d920*/  FFMA R36, R20, R36, R17 ;  /* 0x0000002414247223 */ /* 0x000fe20000000011 */
[----:B0-----:R-:W-:-:S04]  /*d930*/  FMUL R31, R16, R16 ;  /* 0x00000010101f7220 */ /* 0x001fc80000400000 */
[----:B------:R-:W-:Y:S01]  /*d940*/  FMUL R16, R16, R31 ;  /* 0x0000001f10107220 */ /* 0x000fe20000400000 */
[----:B------:R-:W-:-:S03]  /*d950*/  FADD R31, -R6, R9 ;  /* 0x00000009061f7221 */ /* 0x000fc60000000100 */
[----:B------:R-:W-:Y:S01]  /*d960*/  FMUL R9, R16, R19 ;  /* 0x0000001310097220 */ /* 0x000fe20000400000 */
[----:B------:R-:W-:Y:S01]  /*d970*/  FFMA R8, R31, R31, R8 ;  /* 0x0000001f1f087223 */ /* 0x000fe20000000008 */
[----:B------:R-:W0:Y:S02]  /*d980*/  LDS.128 R16, [0xf80] ;  /* 0x000f8000ff107984 */ /* 0x000e240000000c00 */
[----:B------:R-:W-:Y:S01]  /*d990*/  FFMA R34, R34, R9, R33 ;  /* 0x0000000922227223 */ /* 0x000fe20000000021 */
[----:B------:R-:W-:Y:S01]  /*d9a0*/  FFMA R10, R35, R35, R8 ;  /* 0x00000023230a7223 */ /* 0x000fe20000000008 */
[-C--:B------:R-:W-:Y:S01]  /*d9b0*/  FFMA R33, R21, R9.reuse, R36 ;  /* 0x0000000915217223 */ /* 0x080fe20000000024 */
[----:B------:R-:W-:Y:S02]  /*d9c0*/  FFMA R32, R22, R9, R23 ;  /* 0x0000000916207223 */ /* 0x000fe40000000017 */
[----:B------:R-:W2:Y:S01]  /*d9d0*/  MUFU.RSQ R8, R10 ;  /* 0x0000000a00087308 */ /* 0x000ea20000001400 */
[----:B-1----:R-:W-:Y:S01]  /*d9e0*/  FADD R20, -R3, R12 ;  /* 0x0000000c03147221 */ /* 0x002fe20000000100 */
[----:B------:R-:W-:Y:S01]  /*d9f0*/  FADD R13, -R6, R13 ;  /* 0x0000000d060d7221 */ /* 0x000fe20000000100 */
[----:B------:R-:W-:-:S02]  /*da00*/  FADD R14, -R7, R14 ;  /* 0x0000000e070e7221 */ /* 0x000fc40000000100 */
[----:B------:R-:W-:Y:S01]  /*da10*/  FFMA R12, R20, R20, 9.9999997473787516356e-05 ;  /* 0x38d1b717140c7423 */ /* 0x000fe20000000014 */
[----:B--2---:R-:W-:-:S04]  /*da20*/  FMUL R37, R8, R8 ;  /* 0x0000000808257220 */ /* 0x004fc80000400000 */
[----:B------:R-:W-:Y:S01]  /*da30*/  FMUL R8, R8, R37 ;  /* 0x0000002508087220 */ /* 0x000fe20000400000 */
[----:B------:R-:W-:-:S03]  /*da40*/  FFMA R37, R13, R13, R12 ;  /* 0x0000000d0d257223 */ /* 0x000fc6000000000c */
[----:B------:R-:W-:Y:S01]  /*da50*/  FMUL R36, R8, R11 ;  /* 0x0000000b08247220 */ /* 0x000fe20000400000 */
[----:B------:R-:W-:Y:S01]  /*da60*/  FFMA R12, R14, R14, R37 ;  /* 0x0000000e0e0c7223 */ /* 0x000fe20000000025 */
[----:B------:R-:W1:Y:S02]  /*da70*/  LDS.128 R8, [0xf90] ;  /* 0x000f9000ff087984 */ /* 0x000e640000000c00 */
[-C--:B------:R-:W-:Y:S01]  /*da80*/  FFMA R35, R35, R36.reuse, R34 ;  /* 0x0000002423237223 */ /* 0x080fe20000000022 */
[-C--:B------:R-:W-:Y:S01]  /*da90*/  FFMA R32, R31, R36.reuse, R32 ;  /* 0x000000241f207223 */ /* 0x080fe20000000020 */
[----:B------:R-:W-:Y:S01]  /*daa0*/  FFMA R33, R30, R36, R33 ;  /* 0x000000241e217223 */ /* 0x000fe20000000021 */
[----:B------:R-:W2:Y:S01]  /*dab0*/  MUFU.RSQ R12, R12 ;  /* 0x0000000c000c7308 */ /* 0x000ea20000001400 */
[----:B0-----:R-:W-:Y:S01]  /*dac0*/  FADD R21, -R3, R16 ;  /* 0x0000001003157221 */ /* 0x001fe20000000100 */
[----:B------:R-:W-:-:S03]  /*dad0*/  FADD R22, -R6, R17 ;  /* 0x0000001106167221 */ /* 0x000fc60000000100 */
[----:B------:R-:W-:Y:S01]  /*dae0*/  FFMA R17, R21, R21, 9.9999997473787516356e-05 ;  /* 0x38d1b71715117423 */ /* 0x000fe20000000015 */
[----:B--2---:R-:W-:-:S04]  /*daf0*/  FMUL R23, R12, R12 ;  /* 0x0000000c0c177220 */ /* 0x004fc80000400000 */
[----:B------:R-:W-:Y:S01]  /*db00*/  FMUL R16, R12, R23 ;  /* 0x000000170c107220 */ /* 0x000fe20000400000 */
[----:B------:R-:W-:Y:S01]  /*db10*/  FADD R23, -R7, R18 ;  /* 0x0000001207177221 */ /* 0x000fe20000000100 */
[----:B------:R-:W-:Y:S02]  /*db20*/  FFMA R12, R22, R22, R17 ;  /* 0x00000016160c7223 */ /* 0x000fe40000000011 */
[----:B------:R-:W-:Y:S02]  /*db30*/  FMUL R17, R16, R15 ;  /* 0x0000000f10117220 */ /* 0x000fe40000400000 */
[----:B------:R-:W-:Y:S02]  /*db40*/  FFMA R18, R23, R23, R12 ;  /* 0x0000001717127223 */ /* 0x000fe4000000000c */
[-C--:B------:R-:W-:Y:S01]  /*db50*/  FFMA R30, R14, R17.reuse, R35 ;  /* 0x000000110e1e7223 */ /* 0x080fe20000000023 */
[-C--:B------:R-:W-:Y:S01]  /*db60*/  FFMA R31, R13, R17.reuse, R32 ;  /* 0x000000110d1f7223 */ /* 0x080fe20000000020 */
[----:B------:R0:W2:Y:S01]  /*db70*/  MUFU.RSQ R12, R18 ;  /* 0x00000012000c7308 */ /* 0x0000a20000001400 */
[----:B------:R-:W-:Y:S01]  /*db80*/  FFMA R20, R20, R17, R33 ;  /* 0x0000001114147223 */ /* 0x000fe20000000021 */
[----:B-1----:R-:W-:Y:S01]  /*db90*/  FADD R8, -R3, R8 ;  /* 0x0000000803087221 */ /* 0x002fe20000000100 */
[----:B------:R-:W-:Y:S01]  /*dba0*/  FADD R9, -R6, R9 ;  /* 0x0000000906097221 */ /* 0x000fe20000000100 */
[----:B------:R-:W-:-:S02]  /*dbb0*/  FADD R10, -R7, R10 ;  /* 0x0000000a070a7221 */ /* 0x000fc40000000100 */
[----:B0-----:R-:W-:-:S04]  /*dbc0*/  FFMA R18, R8, R8, 9.9999997473787516356e-05 ;  /* 0x38d1b71708127423 */ /* 0x001fc80000000008 */
[----:B------:R-:W-:Y:S01]  /*dbd0*/  FFMA R35, R9, R9, R18 ;  /* 0x0000000909237223 */ /* 0x000fe20000000012 */
[----:B--2---:R-:W-:-:S03]  /*dbe0*/  FMUL R15, R12, R12 ;  /* 0x0000000c0c0f7220 */ /* 0x004fc60000400000 */
[----:B------:R-:W-:Y:S01]  /*dbf0*/  FFMA R35, R10, R10, R35 ;  /* 0x0000000a0a237223 */ /* 0x000fe20000000023 */
[----:B------:R-:W-:-:S03]  /*dc00*/  FMUL R16, R12, R15 ;  /* 0x0000000f0c107220 */ /* 0x000fc60000400000 */
[----:B------:R-:W0:Y:S01]  /*dc10*/  MUFU.RSQ R32, R35 ;  /* 0x0000002300207308 */ /* 0x000e220000001400 */
[----:B------:R-:W1:Y:S01]  /*dc20*/  LDS.128 R12, [0xfa0] ;  /* 0x000fa000ff0c7984 */ /* 0x000e620000000c00 */
[----:B------:R-:W-:-:S03]  /*dc30*/  FMUL R34, R16, R19 ;  /* 0x0000001310227220 */ /* 0x000fc60000400000 */
[----:B------:R-:W2:Y:S01]  /*dc40*/  LDS.128 R16, [0xfb0] ;  /* 0x000fb000ff107984 */ /* 0x000ea20000000c00 */
[-C--:B------:R-:W-:Y:S01]  /*dc50*/  FFMA R33, R23, R34.reuse, R30 ;  /* 0x0000002217217223 */ /* 0x080fe2000000001e */
[-C--:B------:R-:W-:Y:S01]  /*dc60*/  FFMA R30, R22, R34.reuse, R31 ;  /* 0x00000022161e7223 */ /* 0x080fe2000000001f */
[----:B------:R-:W-:Y:S02]  /*dc70*/  FFMA R31, R21, R34, R20 ;  /* 0x00000022151f7223 */ /* 0x000fe40000000014 */
[----:B------:R-:W3:Y:S01]  /*dc80*/  LDS.128 R20, [0xfc0] ;  /* 0x000fc000ff147984 */ /* 0x000ee20000000c00 */
[----:B0-----:R-:W-:-:S04]  /*dc90*/  FMUL R37, R32, R32 ;  /* 0x0000002020257220 */ /* 0x001fc80000400000 */
[----:B------:R-:W-:-:S04]  /*dca0*/  FMUL R32, R32, R37 ;  /* 0x0000002520207220 */ /* 0x000fc80000400000 */
[----:B------:R-:W-:-:S04]  /*dcb0*/  FMUL R32, R32, R11 ;  /* 0x0000000b20207220 */ /* 0x000fc80000400000 */
[-C--:B------:R-:W-:Y:S01]  /*dcc0*/  FFMA R33, R10, R32.reuse, R33 ;  /* 0x000000200a217223 */ /* 0x080fe20000000021 */
[-C--:B------:R-:W-:Y:S01]  /*dcd0*/  FFMA R10, R9, R32.reuse, R30 ;  /* 0x00000020090a7223 */ /* 0x080fe2000000001e */
[----:B------:R-:W-:Y:S01]  /*dce0*/  FFMA R31, R8, R32, R31 ;  /* 0x00000020081f7223 */ /* 0x000fe2000000001f */
[----:B-1----:R-:W-:Y:S01]  /*dcf0*/  FADD R12, -R3, R12 ;  /* 0x0000000c030c7221 */ /* 0x002fe20000000100 */
[----:B------:R-:W-:Y:S01]  /*dd00*/  FADD R13, -R6, R13 ;  /* 0x0000000d060d7221 */ /* 0x000fe20000000100 */
[----:B------:R-:W-:Y:S02]  /*dd10*/  FADD R14, -R7, R14 ;  /* 0x0000000e070e7221 */ /* 0x000fe40000000100 */
[----:B------:R-:W-:Y:S01]  /*dd20*/  FFMA R34, R12, R12, 9.9999997473787516356e-05 ;  /* 0x38d1b7170c227423 */ /* 0x000fe2000000000c */
[----:B--2---:R-:W-:Y:S01]  /*dd30*/  FADD R30, -R3, R16 ;  /* 0x00000010031e7221 */ /* 0x004fe20000000100 */
[----:B------:R-:W-:Y:S01]  /*dd40*/  FADD R17, -R6, R17 ;  /* 0x0000001106117221 */ /* 0x000fe20000000100 */
[----:B------:R-:W-:Y:S01]  /*dd50*/  FADD R18, -R7, R18 ;  /* 0x0000001207127221 */ /* 0x000fe20000000100 */
[----:B------:R-:W-:Y:S01]  /*dd60*/  FFMA R9, R13, R13, R34 ;  /* 0x0000000d0d097223 */ /* 0x000fe20000000022 */
[----:B------:R-:W-:Y:S01]  /*dd70*/  FFMA R16, R30, R30, 9.9999997473787516356e-05 ;  /* 0x38d1b7171e107423 */ /* 0x000fe2000000001e */
[----:B---3--:R-:W-:Y:S01]  /*dd80*/  FADD R20, -R3, R20 ;  /* 0x0000001403147221 */ /* 0x008fe20000000100 */
[----:B------:R-:W-:Y:S01]  /*dd90*/  FADD R21, -R6, R21 ;  /* 0x0000001506157221 */ /* 0x000fe20000000100 */
[----:B------:R-:W-:Y:S01]  /*dda0*/  FFMA R9, R14, R14, R9 ;  /* 0x0000000e0e097223 */ /* 0x000fe20000000009 */
[----:B------:R-:W-:Y:S01]  /*ddb0*/  FFMA R11, R17, R17, R16 ;  /* 0x00000011110b7223 */ /* 0x000fe20000000010 */
[----:B------:R-:W-:Y:S01]  /*ddc0*/  FFMA R16, R20, R20, 9.9999997473787516356e-05 ;  /* 0x38d1b71714107423 */ /* 0x000fe20000000014 */
[----:B------:R-:W-:-:S02]  /*ddd0*/  FADD R22, -R7, R22 ;  /* 0x0000001607167221 */ /* 0x000fc40000000100 */
[----:B------:R-:W-:Y:S01]  /*dde0*/  FFMA R8, R18, R18, R11 ;  /* 0x0000001212087223 */ /* 0x000fe2000000000b */
[----:B------:R-:W0:Y:S01]  /*ddf0*/  MUFU.RSQ R9, R9 ;  /* 0x0000000900097308 */ /* 0x000e220000001400 */
[----:B------:R-:W-:-:S04]  /*de00*/  FFMA R11, R21, R21, R16 ;  /* 0x00000015150b7223 */ /* 0x000fc80000000010 */
[----:B------:R-:W-:-:S03]  /*de10*/  FFMA R35, R22, R22, R11 ;  /* 0x0000001616237223 */ /* 0x000fc6000000000b */
[----:B------:R-:W1:Y:S01]  /*de20*/  MUFU.RSQ R8, R8 ;  /* 0x0000000800087308 */ /* 0x000e620000001400 */
[----:B0-----:R-:W-:-:S04]  /*de30*/  FMUL R16, R9, R9 ;  /* 0x0000000909107220 */ /* 0x001fc80000400000 */
[----:B------:R-:W-:-:S03]  /*de40*/  FMUL R32, R9, R16 ;  /* 0x0000001009207220 */ /* 0x000fc60000400000 */
[----:B------:R-:W0:Y:S01]  /*de50*/  MUFU.RSQ R16, R35 ;  /* 0x0000002300107308 */ /* 0x000e220000001400 */
[----:B-1----:R-:W-:Y:S01]  /*de60*/  FMUL R9, R8, R8 ;  /* 0x0000000808097220 */ /* 0x002fe20000400000 */
[----:B------:R-:W-:-:S03]  /*de70*/  FMUL R15, R32, R15 ;  /* 0x0000000f200f7220 */ /* 0x000fc60000400000 */
[----:B------:R-:W-:Y:S01]  /*de80*/  FMUL R32, R8, R9 ;  /* 0x0000000908207220 */ /* 0x000fe20000400000 */
[-C--:B------:R-:W-:Y:S01]  /*de90*/  FFMA R34, R13, R15.reuse, R10 ;  /* 0x0000000f0d227223 */ /* 0x080fe2000000000a */
[----:B------:R-:W-:Y:S01]  /*dea0*/  FFMA R33, R14, R15, R33 ;  /* 0x0000000f0e217223 */ /* 0x000fe20000000021 */
[----:B------:R-:W1:Y:S01]  /*deb0*/  LDS.128 R8, [0xfd0] ;  /* 0x000fd000ff087984 */ /* 0x000e620000000c00 */
[----:B------:R-:W-:Y:S01]  /*dec0*/  FMUL R32, R32, R19 ;  /* 0x0000001320207220 */ /* 0x000fe20000400000 */
[----:B------:R-:W-:Y:S02]  /*ded0*/  FFMA R31, R12, R15, R31 ;  /* 0x0000000f0c1f7223 */ /* 0x000fe4000000001f */
[----:B------:R-:W2:Y:S01]  /*dee0*/  LDS.128 R12, [0xfe0] ;  /* 0x000fe000ff0c7984 */ /* 0x000ea20000000c00 */
[-C--:B------:R-:W-:Y:S01]  /*def0*/  FFMA R33, R18, R32.reuse, R33 ;  /* 0x0000002012217223 */ /* 0x080fe20000000021 */
[----:B------:R-:W-:Y:S01]  /*df00*/  FFMA R34, R17, R32, R34 ;  /* 0x0000002011227223 */ /* 0x000fe20000000022 */
[----:B0-----:R-:W-:Y:S01]  /*df10*/  FMUL R19, R16, R16 ;  /* 0x0000001010137220 */ /* 0x001fe20000400000 */
[----:B------:R-:W-:-:S03]  /*df20*/  FFMA R31, R30, R32, R31 ;  /* 0x000000201e1f7223 */ /* 0x000fc6000000001f */
[----:B------:R-:W-:-:S04]  /*df30*/  FMUL R16, R16, R19 ;  /* 0x0000001310107220 */ /* 0x000fc80000400000 */
[----:B------:R-:W-:Y:S02]  /*df40*/  FMUL R23, R16, R23 ;  /* 0x0000001710177220 */ /* 0x000fe40000400000 */
[----:B------:R-:W0:Y:S02]  /*df50*/  LDS.128 R16, [0xff0] ;  /* 0x000ff000ff107984 */ /* 0x000e240000000c00 */
        /* <DEDUP_REMOVED lines=11> */
[----:B------:R-:W-:-:S03]  /*e010*/  FFMA R22, R12, R12, 9.9999997473787516356e-05 ;  /* 0x38d1b7170c167423 */ /* 0x000fc6000000000c */
[----:B------:R-:W-:Y:S01]  /*e020*/  FFMA R21, R10, R10, R21 ;  /* 0x0000000a0a157223 */ /* 0x000fe20000000015 */
[----:B------:R-:W-:Y:S01]  /*e030*/  FFMA R35, R13, R13, R22 ;  /* 0x0000000d0d237223 */ /* 0x000fe20000000016 */
[----:B0-----:R-:W-:Y:S01]  /*e040*/  FADD R16, -R3, R16 ;  /* 0x0000001003107221 */ /* 0x001fe20000000100 */
[----:B------:R-:W-:Y:S02]  /*e050*/  FADD R17, -R6, R17 ;  /* 0x0000001106117221 */ /* 0x000fe40000000100 */
[----:B------:R-:W-:Y:S01]  /*e060*/  FFMA R20, R14, R14, R35 ;  /* 0x0000000e0e147223 */ /* 0x000fe20000000023 */
[----:B------:R-:W0:Y:S01]  /*e070*/  MUFU.RSQ R21, R21 ;  /* 0x0000001500157308 */ /* 0x000e220000001400 */
[----:B------:R-:W-:Y:S01]  /*e080*/  FFMA R22, R16, R16, 9.9999997473787516356e-05 ;  /* 0x38d1b71710167423 */ /* 0x000fe20000000010 */
[----:B------:R-:W-:-:S03]  /*e090*/  FADD R18, -R7, R18 ;  /* 0x0000001207127221 */ /* 0x000fc60000000100 */
[----:B------:R-:W-:-:S03]  /*e0a0*/  FFMA R23, R17, R17, R22 ;  /* 0x0000001111177223 */ /* 0x000fc60000000016 */
[----:B------:R-:W1:Y:S01]  /*e0b0*/  MUFU.RSQ R20, R20 ;  /* 0x0000001400147308 */ /* 0x000e620000001400 */
[----:B------:R-:W-:-:S07]  /*e0c0*/  FFMA R22, R18, R18, R23 ;  /* 0x0000001212167223 */ /* 0x000fce0000000017 */
[----:B------:R-:W2:Y:S01]  /*e0d0*/  MUFU.RSQ R22, R22 ;  /* 0x0000001600167308 */ /* 0x000ea20000001400 */
[----:B0-----:R-:W-:-:S04]  /*e0e0*/  FMUL R30, R21, R21 ;  /* 0x00000015151e7220 */ /* 0x001fc80000400000 */
[----:B------:R-:W-:Y:S01]  /*e0f0*/  FMUL R30, R21, R30 ;  /* 0x0000001e151e7220 */ /* 0x000fe20000400000 */
[----:B-1----:R-:W-:-:S03]  /*e100*/  FMUL R21, R20, R20 ;  /* 0x0000001414157220 */ /* 0x002fc60000400000 */
[----:B------:R-:W-:Y:S01]  /*e110*/  FMUL R23, R30, R11 ;  /* 0x0000000b1e177220 */ /* 0x000fe20000400000 */
[----:B------:R-:W-:-:S03]  /*e120*/  FMUL R30, R20, R21 ;  /* 0x00000015141e7220 */ /* 0x000fc60000400000 */
[-C--:B------:R-:W-:Y:S01]  /*e130*/  FFMA R33, R10, R23.reuse, R33 ;  /* 0x000000170a217223 */ /* 0x080fe20000000021 */
[-C--:B------:R-:W-:Y:S01]  /*e140*/  FFMA R34, R9, R23.reuse, R34 ;  /* 0x0000001709227223 */ /* 0x080fe20000000022 */
[----:B------:R-:W-:Y:S01]  /*e150*/  FFMA R31, R8, R23, R31 ;  /* 0x00000017081f7223 */ /* 0x000fe2000000001f */
[----:B--2---:R-:W-:Y:S01]  /*e160*/  FMUL R11, R22, R22 ;  /* 0x00000016160b7220 */ /* 0x004fe20000400000 */
[----:B------:R-:W-:-:S03]  /*e170*/  FMUL R15, R30, R15 ;  /* 0x0000000f1e0f7220 */ /* 0x000fc60000400000 */
[----:B------:R-:W-:Y:S01]  /*e180*/  FMUL R22, R22, R11 ;  /* 0x0000000b16167220 */ /* 0x000fe20000400000 */
[-C--:B------:R-:W-:Y:S01]  /*e190*/  FFMA R33, R14, R15.reuse, R33 ;  /* 0x0000000f0e217223 */ /* 0x080fe20000000021 */
[-C--:B------:R-:W-:Y:S01]  /*e1a0*/  FFMA R30, R13, R15.reuse, R34 ;  /* 0x0000000f0d1e7223 */ /* 0x080fe20000000022 */
[----:B------:R-:W-:Y:S01]  /*e1b0*/  FFMA R15, R12, R15, R31 ;  /* 0x0000000f0c0f7223 */ /* 0x000fe2000000001f */
[----:B------:R-:W-:-:S04]  /*e1c0*/  FMUL R19, R22, R19 ;  /* 0x0000001316137220 */ /* 0x000fc80000400000 */
[-C--:B------:R-:W-:Y:S01]  /*e1d0*/  FFMA R33, R18, R19.reuse, R33 ;  /* 0x0000001312217223 */ /* 0x080fe20000000021 */
[-C--:B------:R-:W-:Y:S01]  /*e1e0*/  FFMA R30, R17, R19.reuse, R30 ;  /* 0x00000013111e7223 */ /* 0x080fe2000000001e */
[----:B------:R-:W-:Y:S01]  /*e1f0*/  FFMA R31, R16, R19, R15 ;  /* 0x00000013101f7223 */ /* 0x000fe2000000000f */
[----:B------:R-:W-:Y:S06]  /*e200*/  BAR.SYNC 0x0 ;  /* 0x0000000000007b1d */ /* 0x000fec0000000000 */
[----:B------:R-:W-:Y:S01]  /*e210*/  @P0 CALL.REL.NOINC `(.L_x_0) ;  /* 0x0000001000000944 */ /* 0x000fe20003c00000 */
[----:B------:R-:W-:Y:S05]  /*e220*/  BRA `(.L_x_1) ;  /* 0xffff1f2000007947 */ /* 0x000fea000383ffff */
.L_x_0:
[----:B------:R-:W-:-:S04]  /*e230*/  LEA R2, P0, R27, c[0x0][0x168], 0x4 ;  /* 0x00005a001b027a11 */ /* 0x000fc800078020ff */
[----:B------:R-:W-:-:S05]  /*e240*/  LEA.HI.X R3, R27, c[0x0][0x16c], RZ, 0x4, P0 ;  /* 0x00005b001b037a11 */ /* 0x000fca00000f24ff */
[----:B------:R-:W2:Y:S04]  /*e250*/  LDG.E R0, [R2.64] ;  /* 0x0000000602007981 */ /* 0x000ea8000c1e1900 */
[----:B------:R-:W3:Y:S04]  /*e260*/  LDG.E R4, [R2.64+0x4] ;  /* 0x0000040602047981 */ /* 0x000ee8000c1e1900 */
[----:B------:R-:W4:Y:S01]  /*e270*/  LDG.E R6, [R2.64+0x8] ;  /* 0x0000080602067981 */ /* 0x000f22000c1e1900 */
[----:B------:R-:W-:Y:S01]  /*e280*/  FFMA R24, R31, c[0x0][0x178], R24 ;  /* 0x00005e001f187a23 */ /* 0x000fe20000000018 */
[----:B------:R-:W-:Y:S01]  /*e290*/  FFMA R25, R30, c[0x0][0x178], R25 ;  /* 0x00005e001e197a23 */ /* 0x000fe20000000019 */
[----:B------:R-:W-:-:S02]  /*e2a0*/  FFMA R26, R33, c[0x0][0x178], R26 ;  /* 0x00005e00211a7a23 */ /* 0x000fc4000000001a */
[----:B------:R-:W-:Y:S01]  /*e2b0*/  FMUL R5, R24, 0.99900001287460327148 ;  /* 0x3f7fbe7718057820 */ /* 0x000fe20000400000 */
[----:B------:R-:W-:Y:S01]  /*e2c0*/  FMUL R25, R25, 0.99900001287460327148 ;  /* 0x3f7fbe7719197820 */ /* 0x000fe20000400000 */
[----:B------:R-:W-:Y:S02]  /*e2d0*/  FMUL R11, R26, 0.99900001287460327148 ;  /* 0x3f7fbe771a0b7820 */ /* 0x000fe40000400000 */
[----:B--2---:R-:W-:Y:S01]  /*e2e0*/  FFMA R7, R5, c[0x0][0x178], R0 ;  /* 0x00005e0005077a23 */ /* 0x004fe20000000000 */
[----:B---3--:R-:W-:-:S04]  /*e2f0*/  FFMA R9, R25, c[0x0][0x178], R4 ;  /* 0x00005e0019097a23 */ /* 0x008fc80000000004 */
[----:B------:R-:W-:Y:S01]  /*e300*/  STG.E [R2.64], R7 ;  /* 0x0000000702007986 */ /* 0x000fe2000c101906 */
[----:B----4-:R-:W-:-:S03]  /*e310*/  FFMA R13, R11, c[0x0][0x178], R6 ;  /* 0x00005e000b0d7a23 */ /* 0x010fc60000000006 */
[----:B------:R-:W-:Y:S04]  /*e320*/  STG.E [R2.64+0x4], R9 ;  /* 0x0000040902007986 */ /* 0x000fe8000c101906 */
[----:B------:R-:W-:Y:S04]  /*e330*/  STG.E [R2.64+0x8], R13 ;  /* 0x0000080d02007986 */ /* 0x000fe8000c101906 */
[----:B------:R-:W-:Y:S04]  /*e340*/  STG.E [R28.64], R5 ;  /* 0x000000051c007986 */ /* 0x000fe8000c101906 */
[----:B------:R-:W-:Y:S04]  /*e350*/  STG.E [R28.64+0x4], R25 ;  /* 0x000004191c007986 */ /* 0x000fe8000c101906 */
[----:B------:R-:W-:Y:S01]  /*e360*/  STG.E [R28.64+0x8], R11 ;  /* 0x0000080b1c007986 */ /* 0x000fe2000c101906 */
[----:B------:R-:W-:Y:S05]  /*e370*/  EXIT ;  /* 0x000000000000794d */ /* 0x000fea0003800000 */
.L_x_2:
[----:B------:R-:W-:-:S00]  /*e380*/  BRA `(.L_x_2) ;  /* 0xfffffff000007947 */ /* 0x000fc0000383ffff */
[----:B------:R-:W-:-:S00]  /*e390*/  NOP ;  /* 0x0000000000007918 */ /* 0x000fc00000000000 */
        /* <DEDUP_REMOVED lines=14> */
.L_x_3:


//--------------------- .nv.shared.simplified_nbody --------------------------
	.section	.nv.shared.simplified_nbody,"aw",@nobits
	.sectionflags	@""
	.align	4
.nv.shared.simplified_nbody:
	.zero		4096
